//
// Generated by NVIDIA NVVM Compiler
//
// Compiler Build ID: CL-36424714
// Cuda compilation tools, release 13.0, V13.0.88
// Based on NVVM 20.0.0
//

.version 9.0
.target sm_100
.address_size 64

	// .globl	_Z10add_on_GPUPfS_S_

.visible .entry _Z10add_on_GPUPfS_S_(
	.param .u64 .ptr .align 1 _Z10add_on_GPUPfS_S__param_0,
	.param .u64 .ptr .align 1 _Z10add_on_GPUPfS_S__param_1,
	.param .u64 .ptr .align 1 _Z10add_on_GPUPfS_S__param_2
)
{
	.reg .b32 	%f<4>;
	.reg .b64 	%rd<7>;

	ld.param.u64 	%rd1, [_Z10add_on_GPUPfS_S__param_0];
	ld.param.u64 	%rd2, [_Z10add_on_GPUPfS_S__param_1];
	ld.param.u64 	%rd3, [_Z10add_on_GPUPfS_S__param_2];
	cvta.to.global.u64 	%rd4, %rd3;
	cvta.to.global.u64 	%rd5, %rd2;
	cvta.to.global.u64 	%rd6, %rd1;
	ld.global.f32 	%f1, [%rd6];
	ld.global.f32 	%f2, [%rd5];
	add.f32 	%f3, %f1, %f2;
	st.global.f32 	[%rd4], %f3;
	ret;

}


// ===== COMPILED SASS (sm_100) =====

	.target	sm_100

	.elftype	@"ET_EXEC"


//--------------------- .note.nv.tkinfo           --------------------------
	.section	.note.nv.tkinfo,"",@"SHT_NOTE"
	.sectionflags	@"SHF_NOTE_NV_TKINFO"
	.tkinfo
        /*0018*/ 	.word	0x00000002
        /*0030*/ 	.string	""
        /*0030*/ 	.string	"ptxas"
        /*0030*/ 	.string	"Cuda compilation tools, release 13.0, V13.0.88"
        /*0030*/ 	.string	"Build cuda_13.0.r13.0/compiler.36424714_0"
        /*0030*/ 	.string	"-arch sm_100 -m 64 "



//--------------------- .note.nv.cuinfo           --------------------------
	.section	.note.nv.cuinfo,"",@"SHT_NOTE"
	.sectionflags	@"SHF_NOTE_NV_CUINFO"
        /*0018*/ 	.short	0x0002
        /*001a*/ 	.short	0x0064
        /*001c*/ 	.short	0x0082
	.zero		2


//--------------------- .nv.info                  --------------------------
	.section	.nv.info,"",@"SHT_CUDA_INFO"
	.align	4


	//----- nvinfo : EIATTR_REGCOUNT
	.align		4
        /*0000*/ 	.byte	0x04, 0x2f
        /*0002*/ 	.short	(.L_1 - .L_0)
	.align		4
.L_0:
        /*0004*/ 	.word	index@(_Z10add_on_GPUPfS_S_)
        /*0008*/ 	.word	0x0000000c


	//----- nvinfo : EIATTR_FRAME_SIZE
	.align		4
.L_1:
        /*000c*/ 	.byte	0x04, 0x11
        /*000e*/ 	.short	(.L_3 - .L_2)
	.align		4
.L_2:
        /*0010*/ 	.word	index@(_Z10add_on_GPUPfS_S_)
        /*0014*/ 	.word	0x00000000


	//----- nvinfo : EIATTR_MIN_STACK_SIZE
	.align		4
.L_3:
        /*0018*/ 	.byte	0x04, 0x12
        /*001a*/ 	.short	(.L_5 - .L_4)
	.align		4
.L_4:
        /*001c*/ 	.word	index@(_Z10add_on_GPUPfS_S_)
        /*0020*/ 	.word	0x00000000
.L_5:


//--------------------- .nv.compat                --------------------------
	.section	.nv.compat,"",@"SHT_CUDA_COMPAT_INFO"
	.align	4
        /*0000*/ 	.byte	0x02, 0x09, 0x00, 0x00, 0x02, 0x02, 0x01, 0x00, 0x02, 0x05, 0x05, 0x00, 0x03, 0x07, 0x01, 0x01
        /*0010*/ 	.byte	0x02, 0x03, 0x00, 0x00, 0x02, 0x06, 0x01, 0x00, 0x04, 0x0b, 0x08, 0x00, 0x09, 0x00, 0x00, 0x00
        /*0020*/ 	.byte	0x00, 0x00, 0x00, 0x00


//--------------------- .nv.info._Z10add_on_GPUPfS_S_ --------------------------
	.section	.nv.info._Z10add_on_GPUPfS_S_,"",@"SHT_CUDA_INFO"
	.sectionflags	@""
	.align	4


	//----- nvinfo : EIATTR_CUDA_API_VERSION
	.align		4
        /*0000*/ 	.byte	0x04, 0x37
        /*0002*/ 	.short	(.L_7 - .L_6)
.L_6:
        /*0004*/ 	.word	0x00000082


	//----- nvinfo : EIATTR_KPARAM_INFO
	.align		4
.L_7:
        /*0008*/ 	.byte	0x04, 0x17
        /*000a*/ 	.short	(.L_9 - .L_8)
.L_8:
        /*000c*/ 	.word	0x00000000
        /*0010*/ 	.short	0x0002
        /*0012*/ 	.short	0x0010
        /*0014*/ 	.byte	0x00, 0xf5, 0x21, 0x00


	//----- nvinfo : EIATTR_KPARAM_INFO
	.align		4
.L_9:
        /*0018*/ 	.byte	0x04, 0x17
        /*001a*/ 	.short	(.L_11 - .L_10)
.L_10:
        /*001c*/ 	.word	0x00000000
        /*0020*/ 	.short	0x0001
        /*0022*/ 	.short	0x0008
        /*0024*/ 	.byte	0x00, 0xf5, 0x21, 0x00


	//----- nvinfo : EIATTR_KPARAM_INFO
	.align		4
.L_11:
        /*0028*/ 	.byte	0x04, 0x17
        /*002a*/ 	.short	(.L_13 - .L_12)
.L_12:
        /*002c*/ 	.word	0x00000000
        /*0030*/ 	.short	0x0000
        /*0032*/ 	.short	0x0000
        /*0034*/ 	.byte	0x00, 0xf5, 0x21, 0x00


	//----- nvinfo : EIATTR_SPARSE_MMA_MASK
	.align		4
.L_13:
        /*0038*/ 	.byte	0x03, 0x50
        /*003a*/ 	.short	0x0000


	//----- nvinfo : EIATTR_MAXREG_COUNT
	.align		4
        /*003c*/ 	.byte	0x03, 0x1b
        /*003e*/ 	.short	0x00ff


	//----- nvinfo : EIATTR_MERCURY_ISA_VERSION
	.align		4
        /*0040*/ 	.byte	0x03, 0x5f
        /*0042*/ 	.short	0x0101


	//----- nvinfo : EIATTR_VRC_CTA_INIT_COUNT
	.align		4
        /*0044*/ 	.byte	0x02, 0x4a
	.zero		1
	.zero		1


	//----- nvinfo : EIATTR_EXIT_INSTR_OFFSETS
	.align		4
        /*0048*/ 	.byte	0x04, 0x1c
        /*004a*/ 	.short	(.L_15 - .L_14)


	//   ....[0]....
.L_14:
        /*004c*/ 	.word	0x00000090


	//----- nvinfo : EIATTR_CBANK_PARAM_SIZE
	.align		4
.L_15:
        /*0050*/ 	.byte	0x03, 0x19
        /*0052*/ 	.short	0x0018


	//----- nvinfo : EIATTR_PARAM_CBANK
	.align		4
        /*0054*/ 	.byte	0x04, 0x0a
        /*0056*/ 	.short	(.L_17 - .L_16)
	.align		4
.L_16:
        /*0058*/ 	.word	index@(.nv.constant0._Z10add_on_GPUPfS_S_)
        /*005c*/ 	.short	0x0380
        /*005e*/ 	.short	0x0018


	//----- nvinfo : EIATTR_SW_WAR
	.align		4
.L_17:
        /*0060*/ 	.byte	0x04, 0x36
        /*0062*/ 	.short	(.L_19 - .L_18)
.L_18:
        /*0064*/ 	.word	0x00000008
.L_19:


//--------------------- .nv.callgraph             --------------------------
	.section	.nv.callgraph,"",@"SHT_CUDA_CALLGRAPH"
	.align	4
	.sectionentsize	8
	.align		4
        /*0000*/ 	.word	0x00000000
	.align		4
        /*0004*/ 	.word	0xffffffff
	.align		4
        /*0008*/ 	.word	0x00000000
	.align		4
        /*000c*/ 	.word	0xfffffffe
	.align		4
        /*0010*/ 	.word	0x00000000
	.align		4
        /*0014*/ 	.word	0xfffffffd
	.align		4
        /*0018*/ 	.word	0x00000000
	.align		4
        /*001c*/ 	.word	0xfffffffc


//--------------------- .text._Z10add_on_GPUPfS_S_ --------------------------
	.section	.text._Z10add_on_GPUPfS_S_,"ax",@progbits
	.align	128
        .global         _Z10add_on_GPUPfS_S_
        .type           _Z10add_on_GPUPfS_S_,@function
        .size           _Z10add_on_GPUPfS_S_,(.L_x_1 - _Z10add_on_GPUPfS_S_)
        .other          _Z10add_on_GPUPfS_S_,@"STO_CUDA_ENTRY STV_DEFAULT"
_Z10add_on_GPUPfS_S_:
.text._Z10add_on_GPUPfS_S_:
[----:B------:R-:W-:Y:S08]  /*0000*/  LDC R1, c[0x0][0x37c] ;  /* 0x0000df00ff017b82 */ /* 0x000ff00000000800 */
[----:B------:R-:W0:Y:S01]  /*0010*/  LDC.64 R2, c[0x0][0x380] ;  /* 0x0000e000ff027b82 */ /* 0x000e220000000a00 */
[----:B------:R-:W0:Y:S07]  /*0020*/  LDCU.64 UR4, c[0x0][0x358] ;  /* 0x00006b00ff0477ac */ /* 0x000e2e0008000a00 */
[----:B------:R-:W1:Y:S01]  /*0030*/  LDC.64 R4, c[0x0][0x388] ;  /* 0x0000e200ff047b82 */ /* 0x000e620000000a00 */
[----:B0-----:R-:W2:Y:S04]  /*0040*/  LDG.E R2, desc[UR4][R2.64] ;  /* 0x0000000402027981 */ /* 0x001ea8000c1e1900 */
[----:B-1----:R-:W2:Y:S03]  /*0050*/  LDG.E R5, desc[UR4][R4.64] ;  /* 0x0000000404057981 */ /* 0x002ea6000c1e1900 */
[----:B------:R-:W0:Y:S01]  /*0060*/  LDC.64 R6, c[0x0][0x390] ;  /* 0x0000e400ff067b82 */ /* 0x000e220000000a00 */
[----:B--2---:R-:W-:-:S05]  /*0070*/  FADD R9, R2, R5 ;  /* 0x0000000502097221 */ /* 0x004fca0000000000 */
[----:B0-----:R-:W-:Y:S01]  /*0080*/  STG.E desc[UR4][R6.64], R9 ;  /* 0x0000000906007986 */ /* 0x001fe2000c101904 */
[----:B------:R-:W-:Y:S05]  /*0090*/  EXIT ;  /* 0x000000000000794d */ /* 0x000fea0003800000 */
.L_x_0:
[----:B------:R-:W-:-:S00]  /*00a0*/  BRA `(.L_x_0) ;  /* 0xfffffffc00fc7947 */ /* 0x000fc0000383ffff */
[----:B------:R-:W-:-:S00]  /*00b0*/  NOP ;  /* 0x0000000000007918 */ /* 0x000fc00000000000 */
        /* <DEDUP_REMOVED lines=12> */
.L_x_1:


//--------------------- .nv.shared.reserved.0     --------------------------
	.section	.nv.shared.reserved.0,"aw",@nobits
	.weak		__nv_reservedSMEM_offset_0_alias
	.size		__nv_reservedSMEM_offset_0_alias, 0, 64
	.other		__nv_reservedSMEM_offset_0_alias,@"STO_CUDA_RESERVED_SHARED STV_DEFAULT"
__nv_reservedSMEM_offset_0_alias:
	.zero		0
	.zero		64


//--------------------- .nv.constant0._Z10add_on_GPUPfS_S_ --------------------------
	.section	.nv.constant0._Z10add_on_GPUPfS_S_,"a",@progbits
	.sectionflags	@""
	.align	4
.nv.constant0._Z10add_on_GPUPfS_S_:
	.zero		920


//--------------------- SYMBOLS --------------------------

	.type		.nv.reservedSmem.offset0,@object
	.size		.nv.reservedSmem.offset0,0x4
